	.headerflags	@"EF_CUDA_TEXMODE_UNIFIED EF_CUDA_64BIT_ADDRESS EF_CUDA_ACCELERATORS EF_CUDA_SM90 EF_CUDA_VIRTUAL_SM(EF_CUDA_SM90)"
	.elftype	@"ET_EXEC"


//--------------------- .nv.info                  --------------------------
	.section	.nv.info,"",@"SHT_CUDA_INFO"
	.align	4


	//----- nvinfo : EIATTR_REGCOUNT
	.align		4
        /*0000*/ 	.byte	0x04, 0x2f
        /*0002*/ 	.short	(.L_3 - .L_2)
	.align		4
.L_2:
        /*0004*/ 	.word	index@(triton_poi_fused__native_batch_norm_legit_no_training_add_relu_15)
        /*0008*/ 	.word	0x00000034


	//----- nvinfo : EIATTR_MIN_STACK_SIZE
	.align		4
.L_3:
        /*000c*/ 	.byte	0x04, 0x12
        /*000e*/ 	.short	(.L_5 - .L_4)
	.align		4
.L_4:
        /*0010*/ 	.word	index@(triton_poi_fused__native_batch_norm_legit_no_training_add_relu_15)
        /*0014*/ 	.word	0x00000000


	//----- nvinfo : EIATTR_FRAME_SIZE
	.align		4
.L_5:
        /*0018*/ 	.byte	0x04, 0x11
        /*001a*/ 	.short	(.L_7 - .L_6)
	.align		4
.L_6:
        /*001c*/ 	.word	index@(triton_poi_fused__native_batch_norm_legit_no_training_add_relu_15)
        /*0020*/ 	.word	0x00000000


	//----- nvinfo : EIATTR_MIN_STACK_SIZE
	.align		4
.L_7:
        /*0024*/ 	.byte	0x04, 0x12
        /*0026*/ 	.short	(.L_9 - .L_8)
	.align		4
.L_8:
        /*0028*/ 	.word	index@(triton_poi_fused__native_batch_norm_legit_no_training_add_relu_15)
        /*002c*/ 	.word	0x00000000
.L_9:


//--------------------- .nv.info.triton_poi_fused__native_batch_norm_legit_no_training_add_relu_15 --------------------------
	.section	.nv.info.triton_poi_fused__native_batch_norm_legit_no_training_add_relu_15,"",@"SHT_CUDA_INFO"
	.sectionflags	@""
	.align	4


	//----- nvinfo : EIATTR_CUDA_API_VERSION
	.align		4
        /*0000*/ 	.byte	0x04, 0x37
        /*0002*/ 	.short	(.L_11 - .L_10)
.L_10:
        /*0004*/ 	.word	0x0000007c


	//----- nvinfo : EIATTR_KPARAM_INFO
	.align		4
.L_11:
        /*0008*/ 	.byte	0x04, 0x17
        /*000a*/ 	.short	(.L_13 - .L_12)
.L_12:
        /*000c*/ 	.word	0x00000000
        /*0010*/ 	.short	0x0008
        /*0012*/ 	.short	0x003c
        /*0014*/ 	.byte	0x00, 0xf0, 0x11, 0x00


	//----- nvinfo : EIATTR_KPARAM_INFO
	.align		4
.L_13:
        /*0018*/ 	.byte	0x04, 0x17
        /*001a*/ 	.short	(.L_15 - .L_14)
.L_14:
        /*001c*/ 	.word	0x00000000
        /*0020*/ 	.short	0x0007
        /*0022*/ 	.short	0x0038
        /*0024*/ 	.byte	0x00, 0xf0, 0x11, 0x00


	//----- nvinfo : EIATTR_KPARAM_INFO
	.align		4
.L_15:
        /*0028*/ 	.byte	0x04, 0x17
        /*002a*/ 	.short	(.L_17 - .L_16)
.L_16:
        /*002c*/ 	.word	0x00000000
        /*0030*/ 	.short	0x0006
        /*0032*/ 	.short	0x0030
        /*0034*/ 	.byte	0x00, 0xf4, 0x21, 0x00


	//----- nvinfo : EIATTR_KPARAM_INFO
	.align		4
.L_17:
        /*0038*/ 	.byte	0x04, 0x17
        /*003a*/ 	.short	(.L_19 - .L_18)
.L_18:
        /*003c*/ 	.word	0x00000000
        /*0040*/ 	.short	0x0005
        /*0042*/ 	.short	0x0028
        /*0044*/ 	.byte	0x00, 0xf4, 0x21, 0x00


	//----- nvinfo : EIATTR_KPARAM_INFO
	.align		4
.L_19:
        /*0048*/ 	.byte	0x04, 0x17
        /*004a*/ 	.short	(.L_21 - .L_20)
.L_20:
        /*004c*/ 	.word	0x00000000
        /*0050*/ 	.short	0x0004
        /*0052*/ 	.short	0x0020
        /*0054*/ 	.byte	0x00, 0xf4, 0x21, 0x00


	//----- nvinfo : EIATTR_KPARAM_INFO
	.align		4
.L_21:
        /*0058*/ 	.byte	0x04, 0x17
        /*005a*/ 	.short	(.L_23 - .L_22)
.L_22:
        /*005c*/ 	.word	0x00000000
        /*0060*/ 	.short	0x0003
        /*0062*/ 	.short	0x0018
        /*0064*/ 	.byte	0x00, 0xf4, 0x21, 0x00


	//----- nvinfo : EIATTR_KPARAM_INFO
	.align		4
.L_23:
        /*0068*/ 	.byte	0x04, 0x17
        /*006a*/ 	.short	(.L_25 - .L_24)
.L_24:
        /*006c*/ 	.word	0x00000000
        /*0070*/ 	.short	0x0002
        /*0072*/ 	.short	0x0010
        /*0074*/ 	.byte	0x00, 0xf4, 0x21, 0x00


	//----- nvinfo : EIATTR_KPARAM_INFO
	.align		4
.L_25:
        /*0078*/ 	.byte	0x04, 0x17
        /*007a*/ 	.short	(.L_27 - .L_26)
.L_26:
        /*007c*/ 	.word	0x00000000
        /*0080*/ 	.short	0x0001
        /*0082*/ 	.short	0x0008
        /*0084*/ 	.byte	0x00, 0xf4, 0x21, 0x00


	//----- nvinfo : EIATTR_KPARAM_INFO
	.align		4
.L_27:
        /*0088*/ 	.byte	0x04, 0x17
        /*008a*/ 	.short	(.L_29 - .L_28)
.L_28:
        /*008c*/ 	.word	0x00000000
        /*0090*/ 	.short	0x0000
        /*0092*/ 	.short	0x0000
        /*0094*/ 	.byte	0x00, 0xf4, 0x21, 0x00


	//----- nvinfo : EIATTR_SPARSE_MMA_MASK
	.align		4
.L_29:
        /*0098*/ 	.byte	0x03, 0x50
        /*009a*/ 	.short	0x0000


	//----- nvinfo : EIATTR_MAXREG_COUNT
	.align		4
        /*009c*/ 	.byte	0x03, 0x1b
        /*009e*/ 	.short	0x00ff


	//----- nvinfo : EIATTR_EXIT_INSTR_OFFSETS
	.align		4
        /*00a0*/ 	.byte	0x04, 0x1c
        /*00a2*/ 	.short	(.L_31 - .L_30)


	//   ....[0]....
.L_30:
        /*00a4*/ 	.word	0x00001330


	//   ....[1]....
        /*00a8*/ 	.word	0x00001380


	//----- nvinfo : EIATTR_REQNTID
	.align		4
.L_31:
        /*00ac*/ 	.byte	0x04, 0x10
        /*00ae*/ 	.short	(.L_33 - .L_32)
.L_32:
        /*00b0*/ 	.word	0x00000100
        /*00b4*/ 	.word	0x00000001
        /*00b8*/ 	.word	0x00000001


	//----- nvinfo : EIATTR_CBANK_PARAM_SIZE
	.align		4
.L_33:
        /*00bc*/ 	.byte	0x03, 0x19
        /*00be*/ 	.short	0x0040


	//----- nvinfo : EIATTR_PARAM_CBANK
	.align		4
        /*00c0*/ 	.byte	0x04, 0x0a
        /*00c2*/ 	.short	(.L_35 - .L_34)
	.align		4
.L_34:
        /*00c4*/ 	.word	index@(.nv.constant0.triton_poi_fused__native_batch_norm_legit_no_training_add_relu_15)
        /*00c8*/ 	.short	0x0210
        /*00ca*/ 	.short	0x0040


	//----- nvinfo : EIATTR_SW_WAR
	.align		4
.L_35:
        /*00cc*/ 	.byte	0x04, 0x36
        /*00ce*/ 	.short	(.L_37 - .L_36)
.L_36:
        /*00d0*/ 	.word	0x00000008
.L_37:


//--------------------- .nv.callgraph             --------------------------
	.section	.nv.callgraph,"",@"SHT_CUDA_CALLGRAPH"
	.align	4
	.sectionentsize	8
	.align		4
        /*0000*/ 	.word	0x00000000
	.align		4
        /*0004*/ 	.word	0xffffffff
	.align		4
        /*0008*/ 	.word	0x00000000
	.align		4
        /*000c*/ 	.word	0xfffffffe
	.align		4
        /*0010*/ 	.word	0x00000000
	.align		4
        /*0014*/ 	.word	0xfffffffd
	.align		4
        /*0018*/ 	.word	0x00000000
	.align		4
        /*001c*/ 	.word	0xfffffffc


//--------------------- .nv.constant4             --------------------------
	.section	.nv.constant4,"a",@progbits
	.align	8
	.align		8
.nv.constant4:
        /*0000*/ 	.dword	_$_str
	.align		8
        /*0008*/ 	.dword	_$_str_$_2


//--------------------- .text.triton_poi_fused__native_batch_norm_legit_no_training_add_relu_15 --------------------------
	.section	.text.triton_poi_fused__native_batch_norm_legit_no_training_add_relu_15,"ax",@progbits
	.sectionflags	@"SHF_BARRIERS=1"
	.align	128
        .global         triton_poi_fused__native_batch_norm_legit_no_training_add_relu_15
        .type           triton_poi_fused__native_batch_norm_legit_no_training_add_relu_15,@function
        .size           triton_poi_fused__native_batch_norm_legit_no_training_add_relu_15,(.L_x_1 - triton_poi_fused__native_batch_norm_legit_no_training_add_relu_15)
        .other          triton_poi_fused__native_batch_norm_legit_no_training_add_relu_15,@"STO_CUDA_ENTRY STV_DEFAULT"
triton_poi_fused__native_batch_norm_legit_no_training_add_relu_15:
.text.triton_poi_fused__native_batch_norm_legit_no_training_add_relu_15:
[----:B------:R-:W0:Y:S01]  /*0000*/  LDC R1, c[0x0][0x28] ;  /* 0x00000a00ff017b82 */ /* 0x000e220000000800 */
[----:B------:R-:W1:Y:S07]  /*0010*/  S2R R0, SR_CTAID.X ;  /* 0x0000000000007919 */ /* 0x000e6e0000002500 */
[----:B------:R-:W2:Y:S01]  /*0020*/  LDC.64 R34, c[0x0][0x210] ;  /* 0x00008400ff227b82 */ /* 0x000ea20000000a00 */
[----:B------:R-:W-:Y:S02]  /*0030*/  CS2R R8, SRZ ;  /* 0x0000000000087805 */ /* 0x000fe4000001ff00 */
[----:B------:R-:W-:Y:S01]  /*0040*/  CS2R R10, SRZ ;  /* 0x00000000000a7805 */ /* 0x000fe2000001ff00 */
[----:B------:R-:W3:Y:S01]  /*0050*/  S2R R2, SR_TID.X ;  /* 0x0000000000027919 */ /* 0x000ee20000002100 */
[----:B------:R-:W-:Y:S01]  /*0060*/  CS2R R12, SRZ ;  /* 0x00000000000c7805 */ /* 0x000fe2000001ff00 */
[----:B------:R-:W-:Y:S01]  /*0070*/  ULDC.64 UR6, c[0x0][0x208] ;  /* 0x0000820000067ab9 */ /* 0x000fe20000000a00 */
[----:B------:R-:W-:Y:S01]  /*0080*/  CS2R R4, SRZ ;  /* 0x0000000000047805 */ /* 0x000fe2000001ff00 */
[----:B------:R-:W4:Y:S01]  /*0090*/  S2R R3, SR_CTAID.Y ;  /* 0x0000000000037919 */ /* 0x000f220000002600 */
[----:B------:R-:W5:Y:S01]  /*00a0*/  LDC.64 R42, c[0x0][0x218] ;  /* 0x00008600ff2a7b82 */ /* 0x000f620000000a00 */
[----:B------:R-:W-:-:S07]  /*00b0*/  CS2R R6, SRZ ;  /* 0x0000000000067805 */ /* 0x000fce000001ff00 */
[----:B------:R-:W5:Y:S01]  /*00c0*/  LDC.64 R40, c[0x0][0x220] ;  /* 0x00008800ff287b82 */ /* 0x000f620000000a00 */
[----:B-1----:R-:W-:Y:S02]  /*00d0*/  IMAD.SHL.U32 R0, R0, 0x40, RZ ;  /* 0x0000004000007824 */ /* 0x002fe400078e00ff */
[----:B---3--:R-:W-:Y:S01]  /*00e0*/  IMAD.SHL.U32 R37, R2, 0x4, RZ ;  /* 0x0000000402257824 */ /* 0x008fe200078e00ff */
[----:B------:R-:W-:Y:S01]  /*00f0*/  SHF.R.U32.HI R20, RZ, 0x4, R2 ;  /* 0x00000004ff147819 */ /* 0x000fe20000011602 */
[----:B----4-:R-:W-:-:S03]  /*0100*/  IMAD.SHL.U32 R3, R3, 0x40, RZ ;  /* 0x0000004003037824 */ /* 0x010fc600078e00ff */
[----:B------:R-:W-:Y:S02]  /*0110*/  LOP3.LUT R37, R0, 0x3c, R37, 0xf8, !PT ;  /* 0x0000003c00257812 */ /* 0x000fe400078ef825 */
[----:B------:R-:W-:Y:S02]  /*0120*/  SGXT.U32 R20, R20, 0x4 ;  /* 0x000000041414781a */ /* 0x000fe40000000000 */
[----:B------:R-:W-:Y:S02]  /*0130*/  ISETP.GE.AND P0, PT, R37, 0x80, PT ;  /* 0x000000802500780c */ /* 0x000fe40003f06270 */
[----:B------:R-:W-:Y:S02]  /*0140*/  LOP3.LUT R16, R3, 0x10, R20, 0xfe, !PT ;  /* 0x0000001003107812 */ /* 0x000fe400078efe14 */
[----:B------:R-:W-:Y:S02]  /*0150*/  LOP3.LUT R18, R3, 0x20, R20, 0xfe, !PT ;  /* 0x0000002003127812 */ /* 0x000fe400078efe14 */
[C---:B------:R-:W-:Y:S01]  /*0160*/  ISETP.LT.AND P2, PT, R16.reuse, 0x100, !P0 ;  /* 0x000001001000780c */ /* 0x040fe20004741270 */
[--C-:B------:R-:W-:Y:S01]  /*0170*/  IMAD R47, R16, 0x80, R37.reuse ;  /* 0x00000080102f7824 */ /* 0x100fe200078e0225 */
[C---:B------:R-:W-:Y:S01]  /*0180*/  ISETP.LT.AND P3, PT, R18.reuse, 0x100, !P0 ;  /* 0x000001001200780c */ /* 0x040fe20004761270 */
[----:B------:R-:W-:Y:S01]  /*0190*/  IMAD R45, R18, 0x80, R37 ;  /* 0x00000080122d7824 */ /* 0x000fe200078e0225 */
[----:B------:R-:W-:Y:S01]  /*01a0*/  LOP3.LUT R14, R3, R20, RZ, 0xfc, !PT ;  /* 0x00000014030e7212 */ /* 0x000fe200078efcff */
[----:B--2---:R-:W-:Y:S01]  /*01b0*/  IMAD.WIDE R24, R47, 0x4, R34 ;  /* 0x000000042f187825 */ /* 0x004fe200078e0222 */
[----:B------:R-:W-:-:S02]  /*01c0*/  LOP3.LUT R28, R3, 0x30, R20, 0xfe, !PT ;  /* 0x00000030031c7812 */ /* 0x000fc400078efe14 */
[C---:B------:R-:W-:Y:S01]  /*01d0*/  ISETP.LT.AND P1, PT, R14.reuse, 0x100, !P0 ;  /* 0x000001000e00780c */ /* 0x040fe20004721270 */
[----:B------:R-:W-:Y:S01]  /*01e0*/  IMAD R39, R14, 0x80, R37 ;  /* 0x000000800e277824 */ /* 0x000fe200078e0225 */
[----:B------:R-:W-:Y:S02]  /*01f0*/  CS2R R14, SRZ ;  /* 0x00000000000e7805 */ /* 0x000fe4000001ff00 */
[C---:B------:R-:W-:Y:S01]  /*0200*/  ISETP.LT.AND P4, PT, R28.reuse, 0x100, !P0 ;  /* 0x000001001c00780c */ /* 0x040fe20004781270 */
[----:B------:R-:W-:Y:S01]  /*0210*/  IMAD.WIDE R26, R45, 0x4, R34 ;  /* 0x000000042d1a7825 */ /* 0x000fe200078e0222 */
[----:B------:R1:W2:Y:S03]  /*0220*/  @P2 LDG.E.EL.128 R8, desc[UR6][R24.64] ;  /* 0x0000000618082981 */ /* 0x0002a6000c2e1d00 */
[----:B------:R-:W-:Y:S01]  /*0230*/  IMAD R33, R28, 0x80, R37 ;  /* 0x000000801c217824 */ /* 0x000fe200078e0225 */
[----:B------:R3:W4:Y:S01]  /*0240*/  @P3 LDG.E.EL.128 R12, desc[UR6][R26.64] ;  /* 0x000000061a0c3981 */ /* 0x000722000c2e1d00 */
[----:B------:R-:W-:Y:S01]  /*0250*/  IMAD.WIDE R22, R39, 0x4, R34 ;  /* 0x0000000427167825 */ /* 0x000fe200078e0222 */
[----:B------:R-:W-:-:S02]  /*0260*/  CS2R R16, SRZ ;  /* 0x0000000000107805 */ /* 0x000fc4000001ff00 */
[----:B------:R-:W-:Y:S01]  /*0270*/  CS2R R18, SRZ ;  /* 0x0000000000127805 */ /* 0x000fe2000001ff00 */
[----:B------:R-:W-:Y:S01]  /*0280*/  IMAD.WIDE R34, R33, 0x4, R34 ;  /* 0x0000000421227825 */ /* 0x000fe200078e0222 */
[----:B-1----:R-:W-:Y:S01]  /*0290*/  CS2R R24, SRZ ;  /* 0x0000000000187805 */ /* 0x002fe2000001ff00 */
[----:B------:R1:W2:Y:S02]  /*02a0*/  @P1 LDG.E.EL.128 R4, desc[UR6][R22.64] ;  /* 0x0000000616041981 */ /* 0x0002a4000c2e1d00 */
[--C-:B-----5:R-:W-:Y:S01]  /*02b0*/  IMAD.WIDE R38, R39, 0x4, R42.reuse ;  /* 0x0000000427267825 */ /* 0x120fe200078e022a */
[----:B---3--:R-:W-:Y:S02]  /*02c0*/  CS2R R26, SRZ ;  /* 0x00000000001a7805 */ /* 0x008fe4000001ff00 */
[----:B------:R-:W-:Y:S01]  /*02d0*/  CS2R R20, SRZ ;  /* 0x0000000000147805 */ /* 0x000fe2000001ff00 */
[----:B------:R-:W-:Y:S01]  /*02e0*/  IMAD.WIDE R46, R47, 0x4, R42 ;  /* 0x000000042f2e7825 */ /* 0x000fe200078e022a */
[----:B------:R3:W5:Y:S01]  /*02f0*/  @P1 LDG.E.EL.128 R16, desc[UR6][R38.64] ;  /* 0x0000000626101981 */ /* 0x000762000c2e1d00 */
[----:B------:R-:W-:-:S02]  /*0300*/  CS2R R28, SRZ ;  /* 0x00000000001c7805 */ /* 0x000fc4000001ff00 */
[--C-:B------:R-:W-:Y:S01]  /*0310*/  IMAD.WIDE R44, R45, 0x4, R42.reuse ;  /* 0x000000042d2c7825 */ /* 0x100fe200078e022a */
[----:B------:R3:W2:Y:S01]  /*0320*/  @P4 LDG.E.EL.128 R24, desc[UR6][R34.64] ;  /* 0x0000000622184981 */ /* 0x0006a2000c2e1d00 */
[----:B-1----:R-:W-:Y:S02]  /*0330*/  CS2R R22, SRZ ;  /* 0x0000000000167805 */ /* 0x002fe4000001ff00 */
[----:B------:R-:W-:Y:S01]  /*0340*/  CS2R R30, SRZ ;  /* 0x00000000001e7805 */ /* 0x000fe2000001ff00 */
[----:B------:R-:W-:Y:S01]  /*0350*/  IMAD.WIDE R42, R33, 0x4, R42 ;  /* 0x00000004212a7825 */ /* 0x000fe200078e022a */
[----:B------:R-:W-:Y:S02]  /*0360*/  CS2R R32, SRZ ;  /* 0x0000000000207805 */ /* 0x000fe4000001ff00 */
[----:B---3--:R-:W-:Y:S01]  /*0370*/  CS2R R38, SRZ ;  /* 0x0000000000267805 */ /* 0x008fe2000001ff00 */
[----:B0-----:R-:W-:Y:S01]  /*0380*/  IMAD.WIDE R40, R37, 0x4, R40 ;  /* 0x0000000425287825 */ /* 0x001fe200078e0228 */
[----:B------:R-:W-:Y:S01]  /*0390*/  CS2R R36, SRZ ;  /* 0x0000000000247805 */ /* 0x000fe2000001ff00 */
[----:B------:R0:W3:Y:S01]  /*03a0*/  @P2 LDG.E.EL.128 R20, desc[UR6][R46.64] ;  /* 0x000000062e142981 */ /* 0x0000e2000c2e1d00 */
[----:B------:R-:W-:-:S03]  /*03b0*/  CS2R R34, SRZ ;  /* 0x0000000000227805 */ /* 0x000fc6000001ff00 */
[----:B------:R1:W2:Y:S04]  /*03c0*/  @P3 LDG.E.EL.128 R28, desc[UR6][R44.64] ;  /* 0x000000062c1c3981 */ /* 0x0002a8000c2e1d00 */
[----:B------:R-:W2:Y:S01]  /*03d0*/  @P4 LDG.E.EL.128 R32, desc[UR6][R42.64] ;  /* 0x000000062a204981 */ /* 0x000ea2000c2e1d00 */
[----:B0-----:R-:W0:Y:S03]  /*03e0*/  LDC.64 R46, c[0x0][0x230] ;  /* 0x00008c00ff2e7b82 */ /* 0x001e260000000a00 */
[----:B------:R-:W3:Y:S05]  /*03f0*/  @!P0 LDG.E.EL.128 R36, desc[UR6][R40.64] ;  /* 0x0000000628248981 */ /* 0x000eea000c2e1d00 */
[----:B-1----:R-:W1:Y:S01]  /*0400*/  LDC.64 R44, c[0x0][0x228] ;  /* 0x00008a00ff2c7b82 */ /* 0x002e620000000a00 */
[C---:B---3--:R-:W-:Y:S01]  /*0410*/  FADD R22, -R38.reuse, R22 ;  /* 0x0000001626167221 */ /* 0x048fe20000000100 */
[C---:B--2---:R-:W-:Y:S01]  /*0420*/  FADD R30, -R38.reuse, R30 ;  /* 0x0000001e261e7221 */ /* 0x044fe20000000100 */
[C---:B------:R-:W-:Y:S01]  /*0430*/  FADD R34, -R38.reuse, R34 ;  /* 0x0000002226227221 */ /* 0x040fe20000000100 */
[----:B-----5:R-:W-:Y:S01]  /*0440*/  FADD R38, -R38, R18 ;  /* 0x0000001226267221 */ /* 0x020fe20000000100 */
[----:B------:R-:W-:Y:S01]  /*0450*/  SHF.L.U32 R18, R2, 0x2, RZ ;  /* 0x0000000202127819 */ /* 0x000fe200000006ff */
[----:B------:R-:W-:Y:S01]  /*0460*/  FADD R41, -R36, R20 ;  /* 0x0000001424297221 */ /* 0x000fe20000000100 */
[----:B------:R-:W-:-:S02]  /*0470*/  FADD R23, -R39, R23 ;  /* 0x0000001727177221 */ /* 0x000fc40000000100 */
[----:B------:R-:W-:Y:S01]  /*0480*/  LOP3.LUT R20, R0, 0x3c, R18, 0xf8, !PT ;  /* 0x0000003c00147812 */ /* 0x000fe200078ef812 */
[C---:B------:R-:W-:Y:S01]  /*0490*/  FADD R31, -R39.reuse, R31 ;  /* 0x0000001f271f7221 */ /* 0x040fe20000000100 */
[----:B------:R-:W-:Y:S01]  /*04a0*/  FADD R35, -R39, R35 ;  /* 0x0000002327237221 */ /* 0x000fe20000000100 */
[C---:B------:R-:W-:Y:S01]  /*04b0*/  FADD R21, -R37.reuse, R21 ;  /* 0x0000001525157221 */ /* 0x040fe20000000100 */
[C---:B------:R-:W-:Y:S01]  /*04c0*/  FADD R29, -R37.reuse, R29 ;  /* 0x0000001d251d7221 */ /* 0x040fe20000000100 */
[----:B------:R-:W-:Y:S01]  /*04d0*/  FADD R33, -R37, R33 ;  /* 0x0000002125217221 */ /* 0x000fe20000000100 */
[----:B------:R-:W-:Y:S01]  /*04e0*/  FADD R39, -R39, R19 ;  /* 0x0000001327277221 */ /* 0x000fe20000000100 */
[----:B------:R-:W-:Y:S01]  /*04f0*/  FADD R37, -R37, R17 ;  /* 0x0000001125257221 */ /* 0x000fe20000000100 */
[----:B------:R-:W-:Y:S01]  /*0500*/  LOP3.LUT R3, R3, 0x3c, R18, 0xf8, !PT ;  /* 0x0000003c03037812 */ /* 0x000fe200078ef812 */
[----:B------:R-:W-:Y:S01]  /*0510*/  FADD R43, -R36, R16 ;  /* 0x00000010242b7221 */ /* 0x000fe20000000100 */
[----:B------:R-:W-:-:S02]  /*0520*/  CS2R R16, SRZ ;  /* 0x0000000000107805 */ /* 0x000fc4000001ff00 */
[----:B------:R-:W-:Y:S01]  /*0530*/  CS2R R18, SRZ ;  /* 0x0000000000127805 */ /* 0x000fe2000001ff00 */
[----:B-1----:R-:W-:-:S05]  /*0540*/  IMAD.WIDE R44, R20, 0x4, R44 ;  /* 0x00000004142c7825 */ /* 0x002fca00078e022c */
[----:B------:R-:W2:Y:S01]  /*0550*/  @!P0 LDG.E.EL.128 R16, desc[UR6][R44.64] ;  /* 0x000000062c108981 */ /* 0x000ea2000c2e1d00 */
[C---:B------:R-:W-:Y:S01]  /*0560*/  FADD R42, -R36.reuse, R28 ;  /* 0x0000001c242a7221 */ /* 0x040fe20000000100 */
[----:B------:R-:W-:Y:S01]  /*0570*/  FADD R32, -R36, R32 ;  /* 0x0000002024207221 */ /* 0x000fe20000000100 */
[----:B--2---:R-:W-:-:S04]  /*0580*/  FADD R36, R16, 9.9999997473787516356e-06 ;  /* 0x3727c5ac10247421 */ /* 0x004fc80000000000 */
[----:B------:R-:W1:Y:S01]  /*0590*/  MUFU.SQRT R16, R36 ;  /* 0x0000002400107308 */ /* 0x000e620000002000 */
[----:B------:R-:W-:Y:S01]  /*05a0*/  FADD R17, R17, 9.9999997473787516356e-06 ;  /* 0x3727c5ac11117421 */ /* 0x000fe20000000000 */
[----:B------:R-:W-:Y:S01]  /*05b0*/  FADD R48, R19, 9.9999997473787516356e-06 ;  /* 0x3727c5ac13307421 */ /* 0x000fe20000000000 */
[----:B------:R-:W-:-:S05]  /*05c0*/  FADD R18, R18, 9.9999997473787516356e-06 ;  /* 0x3727c5ac12127421 */ /* 0x000fca0000000000 */
[----:B------:R-:W2:Y:S01]  /*05d0*/  MUFU.SQRT R28, R17 ;  /* 0x00000011001c7308 */ /* 0x000ea20000002000 */
[----:B-1----:R-:W-:-:S07]  /*05e0*/  FSETP.GT.AND P6, PT, R16, 8.50705917302346158658e+37, PT ;  /* 0x7e8000001000780b */ /* 0x002fce0003fc4000 */
[----:B------:R-:W1:Y:S01]  /*05f0*/  MUFU.SQRT R48, R48 ;  /* 0x0000003000307308 */ /* 0x000e620000002000 */
[----:B------:R-:W-:Y:S01]  /*0600*/  FSETP.GEU.AND P1, PT, R16, 1.175494350822287508e-38, PT ;  /* 0x008000001000780b */ /* 0x000fe20003f2e000 */
[----:B------:R-:W-:-:S06]  /*0610*/  IMAD.MOV.U32 R19, RZ, RZ, 0x3e800000 ;  /* 0x3e800000ff137424 */ /* 0x000fcc00078e00ff */
[----:B------:R-:W3:Y:S01]  /*0620*/  MUFU.SQRT R18, R18 ;  /* 0x0000001200127308 */ /* 0x000ee20000002000 */
[----:B--2---:R-:W-:Y:S02]  /*0630*/  FSETP.GT.AND P2, PT, R28, 8.50705917302346158658e+37, PT ;  /* 0x7e8000001c00780b */ /* 0x004fe40003f44000 */
[----:B------:R-:W-:Y:S01]  /*0640*/  FSEL R40, R19, 1, P6 ;  /* 0x3f80000013287808 */ /* 0x000fe20003000000 */
[----:B------:R-:W-:Y:S01]  /*0650*/  @P6 FMUL R16, R16, 0.25 ;  /* 0x3e80000010106820 */ /* 0x000fe20000400000 */
[----:B------:R-:W-:Y:S02]  /*0660*/  FSETP.GEU.AND P3, PT, R28, 1.175494350822287508e-38, PT ;  /* 0x008000001c00780b */ /* 0x000fe40003f6e000 */
[----:B-1----:R-:W-:Y:S01]  /*0670*/  FSETP.GT.AND P6, PT, R48, 8.50705917302346158658e+37, PT ;  /* 0x7e8000003000780b */ /* 0x002fe20003fc4000 */
[----:B------:R-:W-:Y:S01]  /*0680*/  @!P1 FMUL R16, R16, 16777216 ;  /* 0x4b80000010109820 */ /* 0x000fe20000400000 */
[----:B------:R-:W-:Y:S01]  /*0690*/  @!P1 FMUL R40, R40, 16777216 ;  /* 0x4b80000028289820 */ /* 0x000fe20000400000 */
[----:B------:R-:W-:-:S02]  /*06a0*/  FSETP.GEU.AND P1, PT, R48, 1.175494350822287508e-38, PT ;  /* 0x008000003000780b */ /* 0x000fc40003f2e000 */
[----:B------:R-:W1:Y:S01]  /*06b0*/  MUFU.RCP R17, R16 ;  /* 0x0000001000117308 */ /* 0x000e620000001000 */
[----:B---3--:R-:W-:Y:S01]  /*06c0*/  FSETP.GT.AND P4, PT, R18, 8.50705917302346158658e+37, PT ;  /* 0x7e8000001200780b */ /* 0x008fe20003f84000 */
[----:B------:R-:W-:Y:S01]  /*06d0*/  @P2 FMUL R28, R28, 0.25 ;  /* 0x3e8000001c1c2820 */ /* 0x000fe20000400000 */
[----:B------:R-:W-:-:S03]  /*06e0*/  FSETP.GEU.AND P5, PT, R18, 1.175494350822287508e-38, PT ;  /* 0x008000001200780b */ /* 0x000fc60003fae000 */
[----:B------:R-:W-:Y:S02]  /*06f0*/  @!P3 FMUL R28, R28, 16777216 ;  /* 0x4b8000001c1cb820 */ /* 0x000fe40000400000 */
[----:B------:R-:W-:Y:S02]  /*0700*/  @P6 FMUL R48, R48, 0.25 ;  /* 0x3e80000030306820 */ /* 0x000fe40000400000 */
[----:B------:R-:W2:Y:S02]  /*0710*/  MUFU.RCP R36, R28 ;  /* 0x0000001c00247308 */ /* 0x000ea40000001000 */
[----:B------:R-:W-:Y:S02]  /*0720*/  @!P1 FMUL R48, R48, 16777216 ;  /* 0x4b80000030309820 */ /* 0x000fe40000400000 */
[----:B------:R-:W-:Y:S01]  /*0730*/  @P4 FMUL R18, R18, 0.25 ;  /* 0x3e80000012124820 */ /* 0x000fe20000400000 */
[----:B-1----:R-:W-:Y:S01]  /*0740*/  FMUL R17, R17, R40 ;  /* 0x0000002811117220 */ /* 0x002fe20000400000 */
[----:B------:R-:W-:-:S02]  /*0750*/  FSEL R45, R19, 1, P2 ;  /* 0x3f800000132d7808 */ /* 0x000fc40001000000 */
[----:B------:R0:W1:Y:S01]  /*0760*/  MUFU.RCP R40, R48 ;  /* 0x0000003000287308 */ /* 0x0000620000001000 */
[----:B------:R-:W-:Y:S02]  /*0770*/  @!P5 FMUL R18, R18, 16777216 ;  /* 0x4b8000001212d820 */ /* 0x000fe40000400000 */
[----:B------:R-:W-:Y:S01]  /*0780*/  @!P3 FMUL R45, R45, 16777216 ;  /* 0x4b8000002d2db820 */ /* 0x000fe20000400000 */
[----:B0-----:R-:W-:Y:S02]  /*0790*/  IMAD.WIDE R48, R20, 0x4, R46 ;  /* 0x0000000414307825 */ /* 0x001fe400078e022e */
[----:B------:R-:W0:Y:S02]  /*07a0*/  LDC.64 R46, c[0x0][0x238] ;  /* 0x00008e00ff2e7b82 */ /* 0x000e240000000a00 */
[----:B------:R-:W3:Y:S01]  /*07b0*/  MUFU.RCP R18, R18 ;  /* 0x0000001200127308 */ /* 0x000ee20000001000 */
[----:B--2---:R-:W-:Y:S01]  /*07c0*/  FMUL R36, R36, R45 ;  /* 0x0000002d24247220 */ /* 0x004fe20000400000 */
[----:B------:R-:W-:-:S02]  /*07d0*/  FSEL R45, R19, 1, P4 ;  /* 0x3f800000132d7808 */ /* 0x000fc40002000000 */
[----:B------:R-:W-:-:S03]  /*07e0*/  FSEL R19, R19, 1, P6 ;  /* 0x3f80000013137808 */ /* 0x000fc60003000000 */
[----:B------:R-:W-:Y:S02]  /*07f0*/  @!P5 FMUL R45, R45, 16777216 ;  /* 0x4b8000002d2dd820 */ /* 0x000fe40000400000 */
[----:B------:R-:W-:Y:S01]  /*0800*/  @!P1 FMUL R19, R19, 16777216 ;  /* 0x4b80000013139820 */ /* 0x000fe20000400000 */
[C---:B------:R-:W-:Y:S01]  /*0810*/  FMUL R43, R17.reuse, R43 ;  /* 0x0000002b112b7220 */ /* 0x040fe20000400000 */
[C---:B------:R-:W-:Y:S02]  /*0820*/  FMUL R41, R17.reuse, R41 ;  /* 0x0000002911297220 */ /* 0x040fe40000400000 */
[----:B-1----:R-:W-:Y:S01]  /*0830*/  FMUL R40, R40, R19 ;  /* 0x0000001328287220 */ /* 0x002fe20000400000 */
[C---:B------:R-:W-:Y:S01]  /*0840*/  FMUL R19, R17.reuse, R42 ;  /* 0x0000002a11137220 */ /* 0x040fe20000400000 */
[----:B---3--:R-:W-:Y:S01]  /*0850*/  FMUL R28, R18, R45 ;  /* 0x0000002d121c7220 */ /* 0x008fe20000400000 */
[----:B------:R-:W-:Y:S01]  /*0860*/  FMUL R17, R17, R32 ;  /* 0x0000002011117220 */ /* 0x000fe20000400000 */
[C---:B------:R-:W-:Y:S01]  /*0870*/  FMUL R16, R36.reuse, R37 ;  /* 0x0000002524107220 */ /* 0x040fe20000400000 */
[C---:B------:R-:W-:Y:S01]  /*0880*/  FMUL R18, R36.reuse, R21 ;  /* 0x0000001524127220 */ /* 0x040fe20000400000 */
[C---:B------:R-:W-:Y:S01]  /*0890*/  FMUL R32, R36.reuse, R29 ;  /* 0x0000001d24207220 */ /* 0x040fe20000400000 */
[----:B------:R-:W-:Y:S01]  /*08a0*/  FMUL R36, R36, R33 ;  /* 0x0000002124247220 */ /* 0x000fe20000400000 */
[C---:B------:R-:W-:Y:S01]  /*08b0*/  FMUL R33, R28.reuse, R38 ;  /* 0x000000261c217220 */ /* 0x040fe20000400000 */
[C---:B------:R-:W-:Y:S01]  /*08c0*/  FMUL R37, R28.reuse, R22 ;  /* 0x000000161c257220 */ /* 0x040fe20000400000 */
[C---:B------:R-:W-:Y:S01]  /*08d0*/  FMUL R45, R28.reuse, R30 ;  /* 0x0000001e1c2d7220 */ /* 0x040fe20000400000 */
[----:B------:R-:W-:Y:S01]  /*08e0*/  FMUL R34, R28, R34 ;  /* 0x000000221c227220 */ /* 0x000fe20000400000 */
[C---:B------:R-:W-:Y:S01]  /*08f0*/  FMUL R42, R40.reuse, R23 ;  /* 0x00000017282a7220 */ /* 0x040fe20000400000 */
[----:B------:R-:W-:Y:S01]  /*0900*/  FMUL R44, R40, R31 ;  /* 0x0000001f282c7220 */ /* 0x000fe20000400000 */
[----:B0-----:R-:W-:Y:S01]  /*0910*/  IMAD.WIDE R46, R20, 0x4, R46 ;  /* 0x00000004142e7825 */ /* 0x001fe200078e022e */
[----:B------:R-:W-:-:S02]  /*0920*/  CS2R R28, SRZ ;  /* 0x00000000001c7805 */ /* 0x000fc4000001ff00 */
[----:B------:R-:W-:Y:S02]  /*0930*/  CS2R R30, SRZ ;  /* 0x00000000001e7805 */ /* 0x000fe4000001ff00 */
[----:B------:R-:W-:Y:S02]  /*0940*/  CS2R R20, SRZ ;  /* 0x0000000000147805 */ /* 0x000fe4000001ff00 */
[----:B------:R-:W-:Y:S02]  /*0950*/  CS2R R22, SRZ ;  /* 0x0000000000167805 */ /* 0x000fe4000001ff00 */
[----:B------:R-:W2:Y:S04]  /*0960*/  @!P0 LDG.E.EL.128 R28, desc[UR6][R48.64] ;  /* 0x00000006301c8981 */ /* 0x000ea8000c2e1d00 */
[----:B------:R-:W2:Y:S01]  /*0970*/  @!P0 LDG.E.EL.128 R20, desc[UR6][R46.64] ;  /* 0x000000062e148981 */ /* 0x000ea2000c2e1d00 */
[C---:B------:R-:W-:Y:S01]  /*0980*/  FMUL R38, R40.reuse, R39 ;  /* 0x0000002728267220 */ /* 0x040fe20000400000 */
[----:B------:R-:W-:Y:S01]  /*0990*/  FMUL R40, R40, R35 ;  /* 0x0000002328287220 */ /* 0x000fe20000400000 */
[----:B------:R-:W0:Y:S01]  /*09a0*/  S2UR UR5, SR_CgaCtaId ;  /* 0x00000000000579c3 */ /* 0x000e220000008800 */
[----:B------:R-:W-:-:S02]  /*09b0*/  UMOV UR4, 0x400 ;  /* 0x0000040000047882 */ /* 0x000fc40000000000 */
[----:B0-----:R-:W-:Y:S01]  /*09c0*/  UPRMT UR4, UR5, 0x654, UR4 ;  /* 0x0000065405047896 */ /* 0x001fe20008000004 */
[-CC-:B--2---:R-:W-:Y:S01]  /*09d0*/  FFMA R40, R40, R31.reuse, R23.reuse ;  /* 0x0000001f28287223 */ /* 0x184fe20000000017 */
[-CC-:B------:R-:W-:Y:S01]  /*09e0*/  FFMA R44, R44, R31.reuse, R23.reuse ;  /* 0x0000001f2c2c7223 */ /* 0x180fe20000000017 */
[-CC-:B------:R-:W-:Y:S01]  /*09f0*/  FFMA R42, R42, R31.reuse, R23.reuse ;  /* 0x0000001f2a2a7223 */ /* 0x180fe20000000017 */
[----:B------:R-:W-:Y:S02]  /*0a00*/  FFMA R38, R38, R31, R23 ;  /* 0x0000001f26267223 */ /* 0x000fe40000000017 */
[----:B------:R-:W0:Y:S01]  /*0a10*/  S2R R23, SR_TID.X ;  /* 0x0000000000177919 */ /* 0x000e220000002100 */
[-CC-:B------:R-:W-:Y:S01]  /*0a20*/  FFMA R17, R17, R28.reuse, R20.reuse ;  /* 0x0000001c11117223 */ /* 0x180fe20000000014 */
[-CC-:B------:R-:W-:Y:S01]  /*0a30*/  FFMA R19, R19, R28.reuse, R20.reuse ;  /* 0x0000001c13137223 */ /* 0x180fe20000000014 */
[-CC-:B------:R-:W-:Y:S01]  /*0a40*/  FFMA R41, R41, R28.reuse, R20.reuse ;  /* 0x0000001c29297223 */ /* 0x180fe20000000014 */
[----:B------:R-:W-:Y:S01]  /*0a50*/  FFMA R43, R43, R28, R20 ;  /* 0x0000001c2b2b7223 */ /* 0x000fe20000000014 */
        /* <DEDUP_REMOVED lines=8> */
[C---:B------:R-:W-:Y:S01]  /*0ae0*/  FSETP.GEU.AND P2, PT, R43.reuse, -R4, PT ;  /* 0x800000042b00720b */ /* 0x040fe20003f4e000 */
[----:B------:R-:W-:Y:S01]  /*0af0*/  FADD R4, R43, R4 ;  /* 0x000000042b047221 */ /* 0x000fe20000000000 */
[C---:B------:R-:W-:Y:S01]  /*0b00*/  FSETP.GEU.AND P3, PT, R16.reuse, -R5, PT ;  /* 0x800000051000720b */ /* 0x040fe20003f6e000 */
[----:B------:R-:W-:Y:S01]  /*0b10*/  FADD R16, R16, R5 ;  /* 0x0000000510107221 */ /* 0x000fe20000000000 */
[C---:B------:R-:W-:Y:S01]  /*0b20*/  FSETP.GEU.AND P4, PT, R33.reuse, -R6, PT ;  /* 0x800000062100720b */ /* 0x040fe20003f8e000 */
[----:B------:R-:W-:Y:S01]  /*0b30*/  FADD R6, R33, R6 ;  /* 0x0000000621067221 */ /* 0x000fe20000000000 */
[----:B0-----:R-:W-:Y:S01]  /*0b40*/  IMAD.SHL.U32 R20, R23, 0x100, RZ ;  /* 0x0000010017147824 */ /* 0x001fe200078e00ff */
[----:B------:R-:W-:-:S04]  /*0b50*/  SHF.R.U32.HI R21, RZ, 0x4, R23 ;  /* 0x00000004ff157819 */ /* 0x000fc80000011617 */
[----:B------:R-:W-:Y:S02]  /*0b60*/  LOP3.LUT R20, R20, 0xf00, RZ, 0xc0, !PT ;  /* 0x00000f0014147812 */ /* 0x000fe400078ec0ff */
[----:B------:R-:W-:Y:S02]  /*0b70*/  SGXT.U32 R21, R21, 0x4 ;  /* 0x000000041515781a */ /* 0x000fe40000000000 */
[C---:B------:R-:W-:Y:S02]  /*0b80*/  LOP3.LUT R22, R20.reuse, 0x40, RZ, 0xfc, !PT ;  /* 0x0000004014167812 */ /* 0x040fe400078efcff */
[C---:B------:R-:W-:Y:S02]  /*0b90*/  LOP3.LUT R30, R20.reuse, 0x80, RZ, 0xfc, !PT ;  /* 0x00000080141e7812 */ /* 0x040fe400078efcff */
[C---:B------:R-:W-:Y:S02]  /*0ba0*/  LOP3.LUT R28, R20.reuse, R21, RZ, 0xfc, !PT ;  /* 0x00000015141c7212 */ /* 0x040fe400078efcff */
[----:B------:R-:W-:-:S02]  /*0bb0*/  LOP3.LUT R34, R20, 0xc0, RZ, 0xfc, !PT ;  /* 0x000000c014227812 */ /* 0x000fc400078efcff */
[----:B------:R-:W-:Y:S02]  /*0bc0*/  LEA.HI R21, R20, UR4, RZ, 0x1e ;  /* 0x0000000414157c11 */ /* 0x000fe4000f8ff0ff */
[----:B------:R-:W-:Y:S02]  /*0bd0*/  LEA.HI R29, R22, UR4, RZ, 0x1e ;  /* 0x00000004161d7c11 */ /* 0x000fe4000f8ff0ff */
[----:B------:R-:W-:Y:S02]  /*0be0*/  LEA.HI R35, R30, UR4, RZ, 0x1e ;  /* 0x000000041e237c11 */ /* 0x000fe4000f8ff0ff */
[C---:B------:R-:W-:Y:S01]  /*0bf0*/  FSETP.GEU.AND P5, PT, R38.reuse, -R7, PT ;  /* 0x800000072600720b */ /* 0x040fe20003fae000 */
[----:B------:R-:W-:Y:S01]  /*0c00*/  FADD R7, R38, R7 ;  /* 0x0000000726077221 */ /* 0x000fe20000000000 */
[C---:B------:R-:W-:Y:S01]  /*0c10*/  FSETP.GEU.AND P6, PT, R41.reuse, -R8, PT ;  /* 0x800000082900720b */ /* 0x040fe20003fce000 */
[----:B------:R-:W-:Y:S01]  /*0c20*/  FADD R8, R41, R8 ;  /* 0x0000000829087221 */ /* 0x000fe20000000000 */
[----:B------:R-:W-:Y:S01]  /*0c30*/  FSEL R5, R4, RZ, P2 ;  /* 0x000000ff04057208 */ /* 0x000fe20001000000 */
[----:B------:R-:W-:Y:S01]  /*0c40*/  IMAD R22, R28, 0x4, R21 ;  /* 0x000000041c167824 */ /* 0x000fe200078e0215 */
[----:B------:R-:W-:-:S02]  /*0c50*/  LEA.HI R39, R34, UR4, RZ, 0x1e ;  /* 0x0000000422277c11 */ /* 0x000fc4000f8ff0ff */
[C---:B------:R-:W-:Y:S01]  /*0c60*/  FSETP.GEU.AND P0, PT, R18.reuse, -R9, PT ;  /* 0x800000091200720b */ /* 0x040fe20003f0e000 */
[----:B------:R-:W-:Y:S01]  /*0c70*/  FADD R9, R18, R9 ;  /* 0x0000000912097221 */ /* 0x000fe20000000000 */
[C---:B------:R-:W-:Y:S01]  /*0c80*/  FSETP.GEU.AND P2, PT, R42.reuse, -R11, PT ;  /* 0x8000000b2a00720b */ /* 0x040fe20003f4e000 */
[----:B------:R-:W-:Y:S01]  /*0c90*/  FADD R11, R42, R11 ;  /* 0x0000000b2a0b7221 */ /* 0x000fe20000000000 */
[----:B------:R-:W-:Y:S01]  /*0ca0*/  FSEL R4, R16, RZ, P3 ;  /* 0x000000ff10047208 */ /* 0x000fe20001800000 */
[C---:B------:R-:W-:Y:S01]  /*0cb0*/  IMAD R21, R28.reuse, 0x4, R29 ;  /* 0x000000041c157824 */ /* 0x040fe200078e021d */
[C---:B------:R-:W-:Y:S01]  /*0cc0*/  FSETP.GEU.AND P1, PT, R37.reuse, -R10, PT ;  /* 0x8000000a2500720b */ /* 0x040fe20003f2e000 */
[----:B------:R-:W-:Y:S01]  /*0cd0*/  FADD R10, R37, R10 ;  /* 0x0000000a250a7221 */ /* 0x000fe20000000000 */
[C---:B----4-:R-:W-:Y:S01]  /*0ce0*/  FSETP.GEU.AND P3, PT, R19.reuse, -R12, PT ;  /* 0x8000000c1300720b */ /* 0x050fe20003f6e000 */
[----:B------:R-:W-:Y:S01]  /*0cf0*/  FADD R12, R19, R12 ;  /* 0x0000000c130c7221 */ /* 0x000fe20000000000 */
[----:B------:R-:W-:Y:S01]  /*0d00*/  IMAD R20, R28, 0x4, R35 ;  /* 0x000000041c147824 */ /* 0x000fe200078e0223 */
[----:B------:R-:W-:-:S02]  /*0d10*/  FSEL R19, R6, RZ, P4 ;  /* 0x000000ff06137208 */ /* 0x000fc40002000000 */
[----:B------:R-:W-:Y:S02]  /*0d20*/  LEA R28, R28, R39, 0x2 ;  /* 0x000000271c1c7211 */ /* 0x000fe400078e10ff */
[C---:B------:R-:W-:Y:S01]  /*0d30*/  FSETP.GEU.AND P4, PT, R32.reuse, -R13, PT ;  /* 0x8000000d2000720b */ /* 0x040fe20003f8e000 */
[----:B------:R-:W-:Y:S01]  /*0d40*/  FADD R13, R32, R13 ;  /* 0x0000000d200d7221 */ /* 0x000fe20000000000 */
[----:B------:R-:W-:Y:S01]  /*0d50*/  FSEL R7, R7, RZ, P5 ;  /* 0x000000ff07077208 */ /* 0x000fe20002800000 */
[----:B------:R-:W-:Y:S01]  /*0d60*/  STS [R22], R5 ;  /* 0x0000000516007388 */ /* 0x000fe20000000800 */
[C---:B------:R-:W-:Y:S01]  /*0d70*/  FSETP.GEU.AND P5, PT, R45.reuse, -R14, PT ;  /* 0x8000000e2d00720b */ /* 0x040fe20003fae000 */
[----:B------:R-:W-:Y:S01]  /*0d80*/  FADD R14, R45, R14 ;  /* 0x0000000e2d0e7221 */ /* 0x000fe20000000000 */
[----:B------:R-:W-:Y:S01]  /*0d90*/  FSEL R29, R8, RZ, P6 ;  /* 0x000000ff081d7208 */ /* 0x000fe20003000000 */
[----:B------:R0:W-:Y:S01]  /*0da0*/  STS [R21+0x100], R4 ;  /* 0x0001000415007388 */ /* 0x0001e20000000800 */
[C---:B------:R-:W-:Y:S01]  /*0db0*/  FSETP.GEU.AND P6, PT, R44.reuse, -R15, PT ;  /* 0x8000000f2c00720b */ /* 0x040fe20003fce000 */
[----:B------:R-:W-:Y:S01]  /*0dc0*/  FADD R15, R44, R15 ;  /* 0x0000000f2c0f7221 */ /* 0x000fe20000000000 */
[----:B------:R-:W-:-:S02]  /*0dd0*/  FSEL R6, R9, RZ, P0 ;  /* 0x000000ff09067208 */ /* 0x000fc40000000000 */
[----:B------:R-:W-:Y:S01]  /*0de0*/  FSEL R11, R11, RZ, P2 ;  /* 0x000000ff0b0b7208 */ /* 0x000fe20001000000 */
[----:B------:R1:W-:Y:S01]  /*0df0*/  STS [R20+0x200], R19 ;  /* 0x0002001314007388 */ /* 0x0003e20000000800 */
[C---:B------:R-:W-:Y:S01]  /*0e00*/  FSETP.GEU.AND P0, PT, R17.reuse, -R24, PT ;  /* 0x800000181100720b */ /* 0x040fe20003f0e000 */
[----:B------:R-:W-:Y:S01]  /*0e10*/  FADD R17, R17, R24 ;  /* 0x0000001811117221 */ /* 0x000fe20000000000 */
[----:B------:R-:W-:Y:S02]  /*0e20*/  FSEL R9, R10, RZ, P1 ;  /* 0x000000ff0a097208 */ /* 0x000fe40000800000 */
[C---:B------:R-:W-:Y:S01]  /*0e30*/  FSETP.GEU.AND P2, PT, R31.reuse, -R26, PT ;  /* 0x8000001a1f00720b */ /* 0x040fe20003f4e000 */
[----:B------:R-:W-:Y:S01]  /*0e40*/  FADD R26, R31, R26 ;  /* 0x0000001a1f1a7221 */ /* 0x000fe20000000000 */
[C---:B------:R-:W-:Y:S01]  /*0e50*/  FSETP.GEU.AND P1, PT, R36.reuse, -R25, PT ;  /* 0x800000192400720b */ /* 0x040fe20003f2e000 */
[----:B------:R-:W-:Y:S01]  /*0e60*/  FADD R25, R36, R25 ;  /* 0x0000001924197221 */ /* 0x000fe20000000000 */
[----:B------:R-:W-:Y:S01]  /*0e70*/  FSEL R31, R12, RZ, P3 ;  /* 0x000000ff0c1f7208 */ /* 0x000fe20001800000 */
[----:B------:R-:W-:Y:S01]  /*0e80*/  STS [R28+0x300], R7 ;  /* 0x000300071c007388 */ /* 0x000fe20000000800 */
[C---:B------:R-:W-:Y:S01]  /*0e90*/  FSETP.GEU.AND P3, PT, R40.reuse, -R27, PT ;  /* 0x8000001b2800720b */ /* 0x040fe20003f6e000 */
[----:B------:R-:W-:Y:S01]  /*0ea0*/  FADD R27, R40, R27 ;  /* 0x0000001b281b7221 */ /* 0x000fe20000000000 */
[----:B------:R-:W-:Y:S01]  /*0eb0*/  FSEL R8, R13, RZ, P4 ;  /* 0x000000ff0d087208 */ /* 0x000fe20002000000 */
[----:B------:R-:W-:Y:S01]  /*0ec0*/  STS [R22+0x40], R29 ;  /* 0x0000401d16007388 */ /* 0x000fe20000000800 */
[----:B------:R-:W-:-:S02]  /*0ed0*/  FSEL R13, R14, RZ, P5 ;  /* 0x000000ff0e0d7208 */ /* 0x000fc40002800000 */
[----:B------:R-:W-:Y:S01]  /*0ee0*/  FSEL R15, R15, RZ, P6 ;  /* 0x000000ff0f0f7208 */ /* 0x000fe20003000000 */
[----:B------:R2:W-:Y:S01]  /*0ef0*/  STS [R21+0x140], R6 ;  /* 0x0001400615007388 */ /* 0x0005e20000000800 */
[----:B------:R-:W-:Y:S01]  /*0f00*/  FSEL R17, R17, RZ, P0 ;  /* 0x000000ff11117208 */ /* 0x000fe20000000000 */
[----:B------:R-:W-:Y:S02]  /*0f10*/  IMAD.SHL.U32 R16, R23, 0x4, RZ ;  /* 0x0000000417107824 */ /* 0x000fe400078e00ff */
[----:B------:R-:W-:Y:S01]  /*0f20*/  STS [R20+0x240], R9 ;  /* 0x0002400914007388 */ /* 0x000fe20000000800 */
[----:B0-----:R-:W-:-:S03]  /*0f30*/  FSEL R4, R25, RZ, P1 ;  /* 0x000000ff19047208 */ /* 0x001fc60000800000 */
[----:B------:R-:W-:Y:S01]  /*0f40*/  STS [R28+0x340], R11 ;  /* 0x0003400b1c007388 */ /* 0x000fe20000000800 */
[----:B-1----:R-:W-:-:S03]  /*0f50*/  FSEL R19, R26, RZ, P2 ;  /* 0x000000ff1a137208 */ /* 0x002fc60001000000 */
[----:B------:R-:W-:Y:S01]  /*0f60*/  STS [R22+0x80], R31 ;  /* 0x0000801f16007388 */ /* 0x000fe20000000800 */
[----:B------:R-:W-:-:S03]  /*0f70*/  FSEL R27, R27, RZ, P3 ;  /* 0x000000ff1b1b7208 */ /* 0x000fc60001800000 */
[----:B------:R-:W-:Y:S01]  /*0f80*/  STS [R21+0x180], R8 ;  /* 0x0001800815007388 */ /* 0x000fe20000000800 */
[----:B------:R-:W-:-:S03]  /*0f90*/  LOP3.LUT R16, R16, 0x3fc, RZ, 0xc0, !PT ;  /* 0x000003fc10107812 */ /* 0x000fc600078ec0ff */
[----:B------:R-:W-:Y:S04]  /*0fa0*/  STS [R20+0x280], R13 ;  /* 0x0002800d14007388 */ /* 0x000fe80000000800 */
[----:B------:R-:W-:Y:S04]  /*0fb0*/  STS [R28+0x380], R15 ;  /* 0x0003800f1c007388 */ /* 0x000fe80000000800 */
[----:B------:R-:W-:Y:S04]  /*0fc0*/  STS [R22+0xc0], R17 ;  /* 0x0000c01116007388 */ /* 0x000fe80000000800 */
[----:B------:R-:W-:Y:S01]  /*0fd0*/  STS [R21+0x1c0], R4 ;  /* 0x0001c00415007388 */ /* 0x000fe20000000800 */
[----:B------:R-:W-:-:S03]  /*0fe0*/  LOP3.LUT R5, R16, 0x400, RZ, 0xfc, !PT ;  /* 0x0000040010057812 */ /* 0x000fc600078efcff */
[----:B------:R0:W-:Y:S04]  /*0ff0*/  STS [R20+0x2c0], R19 ;  /* 0x0002c01314007388 */ /* 0x0001e80000000800 */
[----:B------:R1:W-:Y:S01]  /*1000*/  STS [R28+0x3c0], R27 ;  /* 0x0003c01b1c007388 */ /* 0x0003e20000000800 */
[----:B--2---:R-:W-:Y:S02]  /*1010*/  LOP3.LUT R6, R16, 0x800, RZ, 0xfc, !PT ;  /* 0x0000080010067812 */ /* 0x004fe400078efcff */
[----:B------:R-:W-:Y:S02]  /*1020*/  SHF.R.U32.HI R5, RZ, 0x2, R5 ;  /* 0x00000002ff057819 */ /* 0x000fe40000011605 */
[----:B------:R-:W-:Y:S01]  /*1030*/  SHF.R.U32.HI R6, RZ, 0x2, R6 ;  /* 0x00000002ff067819 */ /* 0x000fe20000011606 */
[----:B0-----:R-:W0:Y:S01]  /*1040*/  LDC.64 R18, c[0x0][0x240] ;  /* 0x00009000ff127b82 */ /* 0x001e220000000a00 */
[----:B------:R-:W-:-:S02]  /*1050*/  LOP3.LUT R23, R23, 0xf0, RZ, 0xc0, !PT ;  /* 0x000000f017177812 */ /* 0x000fc400078ec0ff */
[----:B------:R-:W-:Y:S02]  /*1060*/  LOP3.LUT R5, R5, 0x1f0, RZ, 0xc0, !PT ;  /* 0x000001f005057812 */ /* 0x000fe400078ec0ff */
[----:B------:R-:W-:Y:S01]  /*1070*/  LOP3.LUT R6, R6, 0x2f0, RZ, 0xc0, !PT ;  /* 0x000002f006067812 */ /* 0x000fe200078ec0ff */
[----:B------:R-:W-:Y:S02]  /*1080*/  VIADD R23, R23, UR4 ;  /* 0x0000000417177c36 */ /* 0x000fe40008000000 */
[----:B------:R-:W-:Y:S02]  /*1090*/  VIADD R5, R5, UR4 ;  /* 0x0000000405057c36 */ /* 0x000fe40008000000 */
[----:B------:R-:W-:Y:S02]  /*10a0*/  VIADD R7, R6, UR4 ;  /* 0x0000000406077c36 */ /* 0x000fe40008000000 */
[C---:B------:R-:W-:Y:S01]  /*10b0*/  IMAD R12, R16.reuse, 0x4, R23 ;  /* 0x00000004100c7824 */ /* 0x040fe200078e0217 */
[----:B------:R-:W-:Y:S01]  /*10c0*/  BAR.SYNC.DEFER_BLOCKING 0x0 ;  /* 0x0000000000007b1d */ /* 0x000fe20000010000 */
[C---:B------:R-:W-:Y:S01]  /*10d0*/  LEA R8, R16.reuse, R5, 0x2 ;  /* 0x0000000510087211 */ /* 0x040fe200078e10ff */
[----:B------:R-:W-:Y:S01]  /*10e0*/  IMAD R7, R16, 0x4, R7 ;  /* 0x0000000410077824 */ /* 0x000fe200078e0207 */
[----:B------:R-:W-:-:S02]  /*10f0*/  SHF.R.S32.HI R22, RZ, 0x1f, R3 ;  /* 0x0000001fff167819 */ /* 0x000fc40000011403 */
[----:B------:R-:W-:Y:S02]  /*1100*/  SHF.R.U32.HI R23, RZ, 0x4, R2 ;  /* 0x00000004ff177819 */ /* 0x000fe40000011602 */
[-C--:B------:R-:W-:Y:S02]  /*1110*/  LEA.HI R22, R22, R3.reuse, RZ, 0x6 ;  /* 0x0000000316167211 */ /* 0x080fe400078f30ff */
[----:B------:R-:W-:Y:S01]  /*1120*/  SHF.R.S32.HI R2, RZ, 0x1f, R3 ;  /* 0x0000001fff027819 */ /* 0x000fe20000011403 */
[----:B------:R-:W2:Y:S04]  /*1130*/  LDS.128 R12, [R12] ;  /* 0x000000000c0c7984 */ /* 0x000ea80000000c00 */
[----:B------:R-:W3:Y:S04]  /*1140*/  LDS.128 R8, [R8+0x1000] ;  /* 0x0010000008087984 */ /* 0x000ee80000000c00 */
[----:B------:R-:W4:Y:S01]  /*1150*/  LDS.128 R4, [R7+0x2000] ;  /* 0x0020000007047984 */ /* 0x000f220000000c00 */
[----:B------:R-:W-:Y:S01]  /*1160*/  LEA.HI R20, R2, R3, RZ, 0x6 ;  /* 0x0000000302147211 */ /* 0x000fe200078f30ff */
[----:B------:R-:W-:Y:S01]  /*1170*/  IMAD.SHL.U32 R22, R22, 0x80, RZ ;  /* 0x0000008016167824 */ /* 0x000fe200078e00ff */
[----:B------:R-:W-:-:S02]  /*1180*/  SGXT.U32 R23, R23, 0x4 ;  /* 0x000000041717781a */ /* 0x000fc40000000000 */
[----:B------:R-:W-:Y:S02]  /*1190*/  LOP3.LUT R25, R20, 0xffffffc0, RZ, 0xc0, !PT ;  /* 0xffffffc014197812 */ /* 0x000fe400078ec0ff */
[----:B------:R-:W-:Y:S02]  /*11a0*/  LOP3.LUT R17, R0, 0x30, R23, 0xfe, !PT ;  /* 0x0000003000117812 */ /* 0x000fe400078efe17 */
[----:B------:R-:W-:Y:S02]  /*11b0*/  LOP3.LUT R2, R0, 0x20, R23, 0xfe, !PT ;  /* 0x0000002000027812 */ /* 0x000fe400078efe17 */
[----:B------:R-:W-:Y:S02]  /*11c0*/  LOP3.LUT R22, R22, 0xffffe000, RZ, 0xc0, !PT ;  /* 0xffffe00016167812 */ /* 0x000fe400078ec0ff */
[----:B------:R-:W-:Y:S02]  /*11d0*/  LOP3.LUT R20, R0, 0x10, R23, 0xfe, !PT ;  /* 0x0000001000147812 */ /* 0x000fe400078efe17 */
[----:B------:R-:W-:-:S02]  /*11e0*/  ISETP.GE.AND P0, PT, R3, 0x100, PT ;  /* 0x000001000300780c */ /* 0x000fc40003f06270 */
[----:B------:R-:W-:Y:S02]  /*11f0*/  LOP3.LUT R21, R16, 0xc00, RZ, 0xfc, !PT ;  /* 0x00000c0010157812 */ /* 0x000fe400078efcff */
[----:B------:R-:W-:Y:S02]  /*1200*/  LOP3.LUT R0, R0, R23, RZ, 0xfc, !PT ;  /* 0x0000001700007212 */ /* 0x000fe400078efcff */
[----:B------:R-:W-:Y:S02]  /*1210*/  IADD3 R25, R22, R3, -R25 ;  /* 0x0000000316197210 */ /* 0x000fe40007ffe819 */
[----:B------:R-:W-:Y:S02]  /*1220*/  SHF.R.U32.HI R21, RZ, 0x2, R21 ;  /* 0x00000002ff157819 */ /* 0x000fe40000011615 */
[----:B------:R-:W-:Y:S02]  /*1230*/  ISETP.LT.AND P3, PT, R0, 0x80, !P0 ;  /* 0x000000800000780c */ /* 0x000fe40004761270 */
[----:B------:R-:W-:-:S02]  /*1240*/  ISETP.LT.AND P2, PT, R20, 0x80, !P0 ;  /* 0x000000801400780c */ /* 0x000fc40004741270 */
[----:B------:R-:W-:Y:S01]  /*1250*/  ISETP.LT.AND P1, PT, R2, 0x80, !P0 ;  /* 0x000000800200780c */ /* 0x000fe20004721270 */
[--C-:B------:R-:W-:Y:S01]  /*1260*/  IMAD R3, R0, 0x40, R25.reuse ;  /* 0x0000004000037824 */ /* 0x100fe200078e0219 */
[----:B------:R-:W-:Y:S02]  /*1270*/  ISETP.LT.AND P0, PT, R17, 0x80, !P0 ;  /* 0x000000801100780c */ /* 0x000fe40004701270 */
[----:B------:R-:W-:Y:S01]  /*1280*/  LOP3.LUT R22, R21, 0x3f0, RZ, 0xc0, !PT ;  /* 0x000003f015167812 */ /* 0x000fe200078ec0ff */
[----:B------:R-:W-:Y:S01]  /*1290*/  IMAD R21, R20, 0x40, R25 ;  /* 0x0000004014157824 */ /* 0x000fe200078e0219 */
[----:B------:R-:W-:Y:S01]  /*12a0*/  LEA R23, R2, R25, 0x6 ;  /* 0x0000001902177211 */ /* 0x000fe200078e30ff */
[----:B0-----:R-:W-:-:S04]  /*12b0*/  IMAD.WIDE R2, R3, 0x4, R18 ;  /* 0x0000000403027825 */ /* 0x001fc800078e0212 */
[----:B-1----:R-:W-:Y:S02]  /*12c0*/  VIADD R27, R22, UR4 ;  /* 0x00000004161b7c36 */ /* 0x002fe40008000000 */
[--C-:B------:R-:W-:Y:S01]  /*12d0*/  IMAD.WIDE R20, R21, 0x4, R18.reuse ;  /* 0x0000000415147825 */ /* 0x100fe200078e0212 */
[----:B--2---:R0:W-:Y:S03]  /*12e0*/  @P3 STG.E.128 desc[UR6][R2.64], R12 ;  /* 0x0000000c02003986 */ /* 0x0041e6000c101d06 */
[----:B------:R-:W-:Y:S01]  /*12f0*/  IMAD.WIDE R22, R23, 0x4, R18 ;  /* 0x0000000417167825 */ /* 0x000fe200078e0212 */
[----:B---3--:R0:W-:Y:S04]  /*1300*/  @P2 STG.E.128 desc[UR6][R20.64], R8 ;  /* 0x0000000814002986 */ /* 0x0081e8000c101d06 */
[----:B----4-:R0:W-:Y:S01]  /*1310*/  @P1 STG.E.128 desc[UR6][R22.64], R4 ;  /* 0x0000000416001986 */ /* 0x0101e2000c101d06 */
[----:B------:R-:W-:Y:S01]  /*1320*/  IMAD R27, R16, 0x4, R27 ;  /* 0x00000004101b7824 */ /* 0x000fe200078e021b */
[----:B0-----:R-:W-:Y:S06]  /*1330*/  @!P0 EXIT ;  /* 0x000000000000894d */ /* 0x001fec0003800000 */
[----:B0-----:R-:W0:Y:S01]  /*1340*/  LDS.128 R4, [R27+0x3000] ;  /* 0x003000001b047984 */ /* 0x001e220000000c00 */
[----:B------:R-:W-:-:S04]  /*1350*/  IMAD R17, R17, 0x40, R25 ;  /* 0x0000004011117824 */ /* 0x000fc800078e0219 */
[----:B------:R-:W-:-:S05]  /*1360*/  IMAD.WIDE R18, R17, 0x4, R18 ;  /* 0x0000000411127825 */ /* 0x000fca00078e0212 */
[----:B0-----:R-:W-:Y:S01]  /*1370*/  STG.E.128 desc[UR6][R18.64], R4 ;  /* 0x0000000412007986 */ /* 0x001fe2000c101d06 */
[----:B------:R-:W-:Y:S05]  /*1380*/  EXIT ;  /* 0x000000000000794d */ /* 0x000fea0003800000 */
.L_x_0:
[----:B------:R-:W-:-:S00]  /*1390*/  BRA `(.L_x_0) ;  /* 0xfffffffc00fc7947 */ /* 0x000fc0000383ffff */
[----:B------:R-:W-:-:S00]  /*13a0*/  NOP ;  /* 0x0000000000007918 */ /* 0x000fc00000000000 */
        /* <DEDUP_REMOVED lines=13> */
.L_x_1:


//--------------------- .nv.global.init           --------------------------
	.section	.nv.global.init,"aw",@progbits
.nv.global.init:
	.type		_$_str,@object
	.size		_$_str,(_$_str_$_2 - _$_str)
_$_str:
        /*0000*/ 	.byte	0x5f, 0x5f, 0x43, 0x55, 0x44, 0x41, 0x5f, 0x46, 0x54, 0x5a, 0x00
	.type		_$_str_$_2,@object
	.size		_$_str_$_2,(.L_1 - _$_str_$_2)
_$_str_$_2:
        /*000b*/ 	.byte	0x5f, 0x5f, 0x43, 0x55, 0x44, 0x41, 0x5f, 0x50, 0x52, 0x45, 0x43, 0x5f, 0x53, 0x51, 0x52, 0x54
        /*001b*/ 	.byte	0x00
.L_1:


//--------------------- .nv.shared.triton_poi_fused__native_batch_norm_legit_no_training_add_relu_15 --------------------------
	.section	.nv.shared.triton_poi_fused__native_batch_norm_legit_no_training_add_relu_15,"aw",@nobits
	.sectionflags	@""
	.align	16
	.zero		1024


//--------------------- .nv.constant0.triton_poi_fused__native_batch_norm_legit_no_training_add_relu_15 --------------------------
	.section	.nv.constant0.triton_poi_fused__native_batch_norm_legit_no_training_add_relu_15,"a",@progbits
	.sectionflags	@""
	.align	4
.nv.constant0.triton_poi_fused__native_batch_norm_legit_no_training_add_relu_15:
	.zero		592
